	.headerflags	@"EF_CUDA_TEXMODE_UNIFIED EF_CUDA_64BIT_ADDRESS EF_CUDA_ACCELERATORS EF_CUDA_SM90 EF_CUDA_VIRTUAL_SM(EF_CUDA_SM90)"
	.elftype	@"ET_EXEC"


//--------------------- .nv.info                  --------------------------
	.section	.nv.info,"",@"SHT_CUDA_INFO"
	.align	4


	//----- nvinfo : EIATTR_REGCOUNT
	.align		4
        /*0000*/ 	.byte	0x04, 0x2f
        /*0002*/ 	.short	(.L_1 - .L_0)
	.align		4
.L_0:
        /*0004*/ 	.word	index@(triton_poi_fused__to_copy_add_arange_mul_36)
        /*0008*/ 	.word	0x00000008


	//----- nvinfo : EIATTR_MIN_STACK_SIZE
	.align		4
.L_1:
        /*000c*/ 	.byte	0x04, 0x12
        /*000e*/ 	.short	(.L_3 - .L_2)
	.align		4
.L_2:
        /*0010*/ 	.word	index@(triton_poi_fused__to_copy_add_arange_mul_36)
        /*0014*/ 	.word	0x00000000


	//----- nvinfo : EIATTR_FRAME_SIZE
	.align		4
.L_3:
        /*0018*/ 	.byte	0x04, 0x11
        /*001a*/ 	.short	(.L_5 - .L_4)
	.align		4
.L_4:
        /*001c*/ 	.word	index@(triton_poi_fused__to_copy_add_arange_mul_36)
        /*0020*/ 	.word	0x00000000


	//----- nvinfo : EIATTR_MIN_STACK_SIZE
	.align		4
.L_5:
        /*0024*/ 	.byte	0x04, 0x12
        /*0026*/ 	.short	(.L_7 - .L_6)
	.align		4
.L_6:
        /*0028*/ 	.word	index@(triton_poi_fused__to_copy_add_arange_mul_36)
        /*002c*/ 	.word	0x00000000
.L_7:


//--------------------- .nv.info.triton_poi_fused__to_copy_add_arange_mul_36 --------------------------
	.section	.nv.info.triton_poi_fused__to_copy_add_arange_mul_36,"",@"SHT_CUDA_INFO"
	.sectionflags	@""
	.align	4


	//----- nvinfo : EIATTR_CUDA_API_VERSION
	.align		4
        /*0000*/ 	.byte	0x04, 0x37
        /*0002*/ 	.short	(.L_9 - .L_8)
.L_8:
        /*0004*/ 	.word	0x0000007c


	//----- nvinfo : EIATTR_KPARAM_INFO
	.align		4
.L_9:
        /*0008*/ 	.byte	0x04, 0x17
        /*000a*/ 	.short	(.L_11 - .L_10)
.L_10:
        /*000c*/ 	.word	0x00000000
        /*0010*/ 	.short	0x0001
        /*0012*/ 	.short	0x0008
        /*0014*/ 	.byte	0x00, 0xf0, 0x11, 0x00


	//----- nvinfo : EIATTR_KPARAM_INFO
	.align		4
.L_11:
        /*0018*/ 	.byte	0x04, 0x17
        /*001a*/ 	.short	(.L_13 - .L_12)
.L_12:
        /*001c*/ 	.word	0x00000000
        /*0020*/ 	.short	0x0000
        /*0022*/ 	.short	0x0000
        /*0024*/ 	.byte	0x00, 0xf4, 0x21, 0x00


	//----- nvinfo : EIATTR_SPARSE_MMA_MASK
	.align		4
.L_13:
        /*0028*/ 	.byte	0x03, 0x50
        /*002a*/ 	.short	0x0000


	//----- nvinfo : EIATTR_MAXREG_COUNT
	.align		4
        /*002c*/ 	.byte	0x03, 0x1b
        /*002e*/ 	.short	0x00ff


	//----- nvinfo : EIATTR_EXIT_INSTR_OFFSETS
	.align		4
        /*0030*/ 	.byte	0x04, 0x1c
        /*0032*/ 	.short	(.L_15 - .L_14)


	//   ....[0]....
.L_14:
        /*0034*/ 	.word	0x000000c0


	//   ....[1]....
        /*0038*/ 	.word	0x000000f0


	//----- nvinfo : EIATTR_REQNTID
	.align		4
.L_15:
        /*003c*/ 	.byte	0x04, 0x10
        /*003e*/ 	.short	(.L_17 - .L_16)
.L_16:
        /*0040*/ 	.word	0x00000020
        /*0044*/ 	.word	0x00000001
        /*0048*/ 	.word	0x00000001


	//----- nvinfo : EIATTR_CBANK_PARAM_SIZE
	.align		4
.L_17:
        /*004c*/ 	.byte	0x03, 0x19
        /*004e*/ 	.short	0x000c


	//----- nvinfo : EIATTR_PARAM_CBANK
	.align		4
        /*0050*/ 	.byte	0x04, 0x0a
        /*0052*/ 	.short	(.L_19 - .L_18)
	.align		4
.L_18:
        /*0054*/ 	.word	index@(.nv.constant0.triton_poi_fused__to_copy_add_arange_mul_36)
        /*0058*/ 	.short	0x0210
        /*005a*/ 	.short	0x000c


	//----- nvinfo : EIATTR_SW_WAR
	.align		4
.L_19:
        /*005c*/ 	.byte	0x04, 0x36
        /*005e*/ 	.short	(.L_21 - .L_20)
.L_20:
        /*0060*/ 	.word	0x00000008
.L_21:


//--------------------- .nv.callgraph             --------------------------
	.section	.nv.callgraph,"",@"SHT_CUDA_CALLGRAPH"
	.align	4
	.sectionentsize	8
	.align		4
        /*0000*/ 	.word	0x00000000
	.align		4
        /*0004*/ 	.word	0xffffffff
	.align		4
        /*0008*/ 	.word	0x00000000
	.align		4
        /*000c*/ 	.word	0xfffffffe
	.align		4
        /*0010*/ 	.word	0x00000000
	.align		4
        /*0014*/ 	.word	0xfffffffd
	.align		4
        /*0018*/ 	.word	0x00000000
	.align		4
        /*001c*/ 	.word	0xfffffffc


//--------------------- .text.triton_poi_fused__to_copy_add_arange_mul_36 --------------------------
	.section	.text.triton_poi_fused__to_copy_add_arange_mul_36,"ax",@progbits
	.align	128
        .global         triton_poi_fused__to_copy_add_arange_mul_36
        .type           triton_poi_fused__to_copy_add_arange_mul_36,@function
        .size           triton_poi_fused__to_copy_add_arange_mul_36,(.L_x_1 - triton_poi_fused__to_copy_add_arange_mul_36)
        .other          triton_poi_fused__to_copy_add_arange_mul_36,@"STO_CUDA_ENTRY STV_DEFAULT"
triton_poi_fused__to_copy_add_arange_mul_36:
.text.triton_poi_fused__to_copy_add_arange_mul_36:
[----:B------:R-:W0:Y:S02]  /*0000*/  LDC R1, c[0x0][0x28] ;  /* 0x00000a00ff017b82 */ /* 0x000e240000000800 */
[----:B------:R-:W1:Y:S01]  /*0010*/  S2R R0, SR_TID.X ;  /* 0x0000000000007919 */ /* 0x000e620000002100 */
[----:B------:R-:W2:Y:S01]  /*0020*/  LDC.64 R2, c[0x0][0x210] ;  /* 0x00008400ff027b82 */ /* 0x000ea20000000a00 */
[----:B------:R-:W3:Y:S01]  /*0030*/  S2R R5, SR_CTAID.X ;  /* 0x0000000000057919 */ /* 0x000ee20000002500 */
[----:B-1----:R-:W-:-:S05]  /*0040*/  LOP3.LUT R0, R0, 0x1f, RZ, 0xc0, !PT ;  /* 0x0000001f00007812 */ /* 0x002fca00078ec0ff */
[----:B---3--:R-:W-:-:S04]  /*0050*/  IMAD R5, R5, 0x20, R0 ;  /* 0x0000002005057824 */ /* 0x008fc800078e0200 */
[C---:B--2---:R-:W-:Y:S01]  /*0060*/  IMAD.WIDE R2, R5.reuse, 0x8, R2 ;  /* 0x0000000805027825 */ /* 0x044fe200078e0202 */
[----:B------:R-:W-:Y:S02]  /*0070*/  I2FP.F32.S32 R0, R5 ;  /* 0x0000000500007245 */ /* 0x000fe40000201400 */
[----:B------:R-:W-:-:S03]  /*0080*/  ISETP.GE.AND P0, PT, R5, 0x20, PT ;  /* 0x000000200500780c */ /* 0x000fc60003f06270 */
[----:B------:R-:W-:-:S04]  /*0090*/  FMUL R0, R0, 0.5 ;  /* 0x3f00000000007820 */ /* 0x000fc80000400000 */
[----:B------:R-:W1:Y:S02]  /*00a0*/  F2I.TRUNC.NTZ R4, R0 ;  /* 0x0000000000047305 */ /* 0x000e64000020f100 */
[----:B-1----:R-:W-:-:S04]  /*00b0*/  SHF.R.S32.HI R5, RZ, 0x1f, R4 ;  /* 0x0000001fff057819 */ /* 0x002fc80000011404 */
[----:B------:R-:W-:Y:S05]  /*00c0*/  @P0 EXIT ;  /* 0x000000000000094d */ /* 0x000fea0003800000 */
[----:B------:R-:W-:Y:S02]  /*00d0*/  ULDC.64 UR4, c[0x0][0x208] ;  /* 0x0000820000047ab9 */ /* 0x000fe40000000a00 */
[----:B------:R-:W-:Y:S01]  /*00e0*/  STG.E.64 desc[UR4][R2.64], R4 ;  /* 0x0000000402007986 */ /* 0x000fe2000c101b04 */
[----:B------:R-:W-:Y:S05]  /*00f0*/  EXIT ;  /* 0x000000000000794d */ /* 0x000fea0003800000 */
.L_x_0:
[----:B------:R-:W-:-:S00]  /*0100*/  BRA `(.L_x_0) ;  /* 0xfffffffc00fc7947 */ /* 0x000fc0000383ffff */
[----:B------:R-:W-:-:S00]  /*0110*/  NOP ;  /* 0x0000000000007918 */ /* 0x000fc00000000000 */
        /* <DEDUP_REMOVED lines=14> */
.L_x_1:


//--------------------- .nv.constant0.triton_poi_fused__to_copy_add_arange_mul_36 --------------------------
	.section	.nv.constant0.triton_poi_fused__to_copy_add_arange_mul_36,"a",@progbits
	.sectionflags	@""
	.align	4
.nv.constant0.triton_poi_fused__to_copy_add_arange_mul_36:
	.zero		540
